//
// Generated by NVIDIA NVVM Compiler
//
// Compiler Build ID: CL-36424714
// Cuda compilation tools, release 13.0, V13.0.88
// Based on NVVM 20.0.0
//

.version 9.0
.target sm_100
.address_size 64

	// .globl	default_function_kernel

.visible .entry default_function_kernel(
	.param .u64 .ptr .align 1 default_function_kernel_param_0,
	.param .u64 .ptr .align 1 default_function_kernel_param_1
)
.maxntid 30
{
	.reg .pred 	%p<3>;
	.reg .b16 	%rs<4>;
	.reg .b32 	%r<31>;
	.reg .b32 	%f<2>;
	.reg .b64 	%rd<9>;

	ld.param.u64 	%rd1, [default_function_kernel_param_0];
	ld.param.u64 	%rd2, [default_function_kernel_param_1];
	cvta.to.global.u64 	%rd3, %rd2;
	cvta.to.global.u64 	%rd4, %rd1;
	mov.u32 	%r1, %ctaid.x;
	mul.hi.u32 	%r2, %r1, 715827883;
	shr.u32 	%r3, %r2, 1;
	mul.lo.s32 	%r4, %r3, 12;
	sub.s32 	%r5, %r1, %r4;
	mov.u32 	%r6, %tid.x;
	cvt.u16.u32 	%rs1, %r6;
	mul.lo.s16 	%rs2, %rs1, 26;
	shr.u16 	%rs3, %rs2, 8;
	cvt.u32.u16 	%r7, %rs3;
	mad.lo.s32 	%r8, %r5, 3, %r7;
	shl.b32 	%r9, %r8, 30;
	shr.s32 	%r10, %r9, 31;
	and.b32  	%r11, %r10, 360;
	mad.lo.s32 	%r12, %r1, 10, %r6;
	mul.hi.u32 	%r13, %r12, -858993459;
	shr.u32 	%r14, %r13, 4;
	mul.lo.s32 	%r15, %r14, 20;
	sub.s32 	%r16, %r12, %r15;
	and.b32  	%r17, %r16, 1;
	setp.eq.b32 	%p1, %r17, 1;
	selp.b32 	%r18, 180, 0, %p1;
	shr.u32 	%r19, %r2, 2;
	mul.lo.s32 	%r20, %r19, 24;
	sub.s32 	%r21, %r1, %r20;
	setp.gt.u32 	%p2, %r21, 11;
	selp.b32 	%r22, 90, 0, %p2;
	shr.u32 	%r23, %r8, 2;
	shr.u32 	%r24, %r16, 1;
	mad.lo.s32 	%r25, %r19, 990, %r22;
	add.s32 	%r26, %r25, %r24;
	add.s32 	%r27, %r26, %r18;
	mad.lo.s32 	%r28, %r23, 10, %r27;
	add.s32 	%r29, %r28, %r11;
	mul.wide.u32 	%rd5, %r29, 4;
	add.s64 	%rd6, %rd4, %rd5;
	ld.global.nc.f32 	%f1, [%rd6];
	mad.lo.s32 	%r30, %r1, 20, %r12;
	mul.wide.u32 	%rd7, %r30, 4;
	add.s64 	%rd8, %rd3, %rd7;
	st.global.f32 	[%rd8], %f1;
	ret;

}


// ===== COMPILED SASS (sm_100) =====

	.target	sm_100

	.elftype	@"ET_EXEC"


//--------------------- .note.nv.tkinfo           --------------------------
	.section	.note.nv.tkinfo,"",@"SHT_NOTE"
	.sectionflags	@"SHF_NOTE_NV_TKINFO"
	.tkinfo
        /*0018*/ 	.word	0x00000002
        /*0030*/ 	.string	""
        /*0030*/ 	.string	"ptxas"
        /*0030*/ 	.string	"Cuda compilation tools, release 13.0, V13.0.88"
        /*0030*/ 	.string	"Build cuda_13.0.r13.0/compiler.36424714_0"
        /*0030*/ 	.string	"-arch sm_100 -m 64 "



//--------------------- .note.nv.cuinfo           --------------------------
	.section	.note.nv.cuinfo,"",@"SHT_NOTE"
	.sectionflags	@"SHF_NOTE_NV_CUINFO"
        /*0018*/ 	.short	0x0002
        /*001a*/ 	.short	0x0064
        /*001c*/ 	.short	0x0082
	.zero		2


//--------------------- .nv.info                  --------------------------
	.section	.nv.info,"",@"SHT_CUDA_INFO"
	.align	4


	//----- nvinfo : EIATTR_REGCOUNT
	.align		4
        /*0000*/ 	.byte	0x04, 0x2f
        /*0002*/ 	.short	(.L_1 - .L_0)
	.align		4
.L_0:
        /*0004*/ 	.word	index@(default_function_kernel)
        /*0008*/ 	.word	0x0000000c


	//----- nvinfo : EIATTR_FRAME_SIZE
	.align		4
.L_1:
        /*000c*/ 	.byte	0x04, 0x11
        /*000e*/ 	.short	(.L_3 - .L_2)
	.align		4
.L_2:
        /*0010*/ 	.word	index@(default_function_kernel)
        /*0014*/ 	.word	0x00000000


	//----- nvinfo : EIATTR_MIN_STACK_SIZE
	.align		4
.L_3:
        /*0018*/ 	.byte	0x04, 0x12
        /*001a*/ 	.short	(.L_5 - .L_4)
	.align		4
.L_4:
        /*001c*/ 	.word	index@(default_function_kernel)
        /*0020*/ 	.word	0x00000000
.L_5:


//--------------------- .nv.compat                --------------------------
	.section	.nv.compat,"",@"SHT_CUDA_COMPAT_INFO"
	.align	4
        /*0000*/ 	.byte	0x02, 0x09, 0x00, 0x00, 0x02, 0x02, 0x01, 0x00, 0x02, 0x05, 0x05, 0x00, 0x03, 0x07, 0x01, 0x01
        /*0010*/ 	.byte	0x02, 0x03, 0x00, 0x00, 0x02, 0x06, 0x01, 0x00, 0x04, 0x0b, 0x08, 0x00, 0x09, 0x00, 0x00, 0x00
        /*0020*/ 	.byte	0x00, 0x00, 0x00, 0x00


//--------------------- .nv.info.default_function_kernel --------------------------
	.section	.nv.info.default_function_kernel,"",@"SHT_CUDA_INFO"
	.sectionflags	@""
	.align	4


	//----- nvinfo : EIATTR_CUDA_API_VERSION
	.align		4
        /*0000*/ 	.byte	0x04, 0x37
        /*0002*/ 	.short	(.L_7 - .L_6)
.L_6:
        /*0004*/ 	.word	0x00000082


	//----- nvinfo : EIATTR_KPARAM_INFO
	.align		4
.L_7:
        /*0008*/ 	.byte	0x04, 0x17
        /*000a*/ 	.short	(.L_9 - .L_8)
.L_8:
        /*000c*/ 	.word	0x00000000
        /*0010*/ 	.short	0x0001
        /*0012*/ 	.short	0x0008
        /*0014*/ 	.byte	0x00, 0xf5, 0x21, 0x00


	//----- nvinfo : EIATTR_KPARAM_INFO
	.align		4
.L_9:
        /*0018*/ 	.byte	0x04, 0x17
        /*001a*/ 	.short	(.L_11 - .L_10)
.L_10:
        /*001c*/ 	.word	0x00000000
        /*0020*/ 	.short	0x0000
        /*0022*/ 	.short	0x0000
        /*0024*/ 	.byte	0x00, 0xf5, 0x21, 0x00


	//----- nvinfo : EIATTR_SPARSE_MMA_MASK
	.align		4
.L_11:
        /*0028*/ 	.byte	0x03, 0x50
        /*002a*/ 	.short	0x0000


	//----- nvinfo : EIATTR_MAXREG_COUNT
	.align		4
        /*002c*/ 	.byte	0x03, 0x1b
        /*002e*/ 	.short	0x00ff


	//----- nvinfo : EIATTR_MERCURY_ISA_VERSION
	.align		4
        /*0030*/ 	.byte	0x03, 0x5f
        /*0032*/ 	.short	0x0101


	//----- nvinfo : EIATTR_VRC_CTA_INIT_COUNT
	.align		4
        /*0034*/ 	.byte	0x02, 0x4a
	.zero		1
	.zero		1


	//----- nvinfo : EIATTR_EXIT_INSTR_OFFSETS
	.align		4
        /*0038*/ 	.byte	0x04, 0x1c
        /*003a*/ 	.short	(.L_13 - .L_12)


	//   ....[0]....
.L_12:
        /*003c*/ 	.word	0x00000280


	//----- nvinfo : EIATTR_MAX_THREADS
	.align		4
.L_13:
        /*0040*/ 	.byte	0x04, 0x05
        /*0042*/ 	.short	(.L_15 - .L_14)
.L_14:
        /*0044*/ 	.word	0x0000001e
        /*0048*/ 	.word	0x00000001
        /*004c*/ 	.word	0x00000001


	//----- nvinfo : EIATTR_CBANK_PARAM_SIZE
	.align		4
.L_15:
        /*0050*/ 	.byte	0x03, 0x19
        /*0052*/ 	.short	0x0010


	//----- nvinfo : EIATTR_PARAM_CBANK
	.align		4
        /*0054*/ 	.byte	0x04, 0x0a
        /*0056*/ 	.short	(.L_17 - .L_16)
	.align		4
.L_16:
        /*0058*/ 	.word	index@(.nv.constant0.default_function_kernel)
        /*005c*/ 	.short	0x0380
        /*005e*/ 	.short	0x0010


	//----- nvinfo : EIATTR_SW_WAR
	.align		4
.L_17:
        /*0060*/ 	.byte	0x04, 0x36
        /*0062*/ 	.short	(.L_19 - .L_18)
.L_18:
        /*0064*/ 	.word	0x00000008
.L_19:


//--------------------- .nv.callgraph             --------------------------
	.section	.nv.callgraph,"",@"SHT_CUDA_CALLGRAPH"
	.align	4
	.sectionentsize	8
	.align		4
        /*0000*/ 	.word	0x00000000
	.align		4
        /*0004*/ 	.word	0xffffffff
	.align		4
        /*0008*/ 	.word	0x00000000
	.align		4
        /*000c*/ 	.word	0xfffffffe
	.align		4
        /*0010*/ 	.word	0x00000000
	.align		4
        /*0014*/ 	.word	0xfffffffd
	.align		4
        /*0018*/ 	.word	0x00000000
	.align		4
        /*001c*/ 	.word	0xfffffffc


//--------------------- .text.default_function_kernel --------------------------
	.section	.text.default_function_kernel,"ax",@progbits
	.align	128
        .global         default_function_kernel
        .type           default_function_kernel,@function
        .size           default_function_kernel,(.L_x_1 - default_function_kernel)
        .other          default_function_kernel,@"STO_CUDA_ENTRY STV_DEFAULT"
default_function_kernel:
.text.default_function_kernel:
[----:B------:R-:W-:Y:S01]  /*0000*/  LDC R1, c[0x0][0x37c] ;  /* 0x0000df00ff017b82 */ /* 0x000fe20000000800 */
[----:B------:R-:W0:Y:S01]  /*0010*/  S2R R9, SR_CTAID.X ;  /* 0x0000000000097919 */ /* 0x000e220000002500 */
[----:B------:R-:W1:Y:S01]  /*0020*/  LDCU.64 UR4, c[0x0][0x358] ;  /* 0x00006b00ff0477ac */ /* 0x000e620008000a00 */
[----:B------:R-:W2:Y:S01]  /*0030*/  S2R R2, SR_TID.X ;  /* 0x0000000000027919 */ /* 0x000ea20000002100 */
[----:B0-----:R-:W-:-:S04]  /*0040*/  IMAD.HI.U32 R0, R9, 0x2aaaaaab, RZ ;  /* 0x2aaaaaab09007827 */ /* 0x001fc800078e00ff */
[----:B--2---:R-:W-:Y:S01]  /*0050*/  IMAD R6, R9, 0xa, R2 ;  /* 0x0000000a09067824 */ /* 0x004fe200078e0202 */
[--C-:B------:R-:W-:Y:S02]  /*0060*/  SHF.R.U32.HI R4, RZ, 0x2, R0.reuse ;  /* 0x00000002ff047819 */ /* 0x100fe40000011600 */
[----:B------:R-:W-:Y:S01]  /*0070*/  PRMT R5, R2, 0x9910, RZ ;  /* 0x0000991002057816 */ /* 0x000fe200000000ff */
[----:B------:R-:W-:Y:S01]  /*0080*/  IMAD.HI.U32 R2, R6, -0x33333333, RZ ;  /* 0xcccccccd06027827 */ /* 0x000fe200078e00ff */
[----:B------:R-:W-:-:S03]  /*0090*/  SHF.R.U32.HI R0, RZ, 0x1, R0 ;  /* 0x00000001ff007819 */ /* 0x000fc60000011600 */
[--C-:B------:R-:W-:Y:S01]  /*00a0*/  IMAD R7, R4, -0x18, R9.reuse ;  /* 0xffffffe804077824 */ /* 0x100fe200078e0209 */
[----:B------:R-:W-:Y:S01]  /*00b0*/  SHF.R.U32.HI R3, RZ, 0x4, R2 ;  /* 0x00000004ff037819 */ /* 0x000fe20000011602 */
[----:B------:R-:W-:Y:S02]  /*00c0*/  IMAD R2, R5, 0x1a, RZ ;  /* 0x0000001a05027824 */ /* 0x000fe400078e02ff */
[----:B------:R-:W-:Y:S01]  /*00d0*/  IMAD R0, R0, -0xc, R9 ;  /* 0xfffffff400007824 */ /* 0x000fe200078e0209 */
[----:B------:R-:W-:Y:S01]  /*00e0*/  ISETP.GT.U32.AND P0, PT, R7, 0xb, PT ;  /* 0x0000000b0700780c */ /* 0x000fe20003f04070 */
[----:B------:R-:W-:Y:S01]  /*00f0*/  IMAD R3, R3, -0x14, R6 ;  /* 0xffffffec03037824 */ /* 0x000fe200078e0206 */
[----:B------:R-:W-:Y:S02]  /*0100*/  LOP3.LUT R2, R2, 0xffff, RZ, 0xc0, !PT ;  /* 0x0000ffff02027812 */ /* 0x000fe400078ec0ff */
[----:B------:R-:W-:Y:S02]  /*0110*/  SEL R5, RZ, 0x5a, !P0 ;  /* 0x0000005aff057807 */ /* 0x000fe40004000000 */
[----:B------:R-:W-:-:S02]  /*0120*/  SHF.R.U32.HI R2, RZ, 0x8, R2 ;  /* 0x00000008ff027819 */ /* 0x000fc40000011602 */
[----:B------:R-:W-:Y:S01]  /*0130*/  LOP3.LUT R7, R3, 0x1, RZ, 0xc0, !PT ;  /* 0x0000000103077812 */ /* 0x000fe200078ec0ff */
[----:B------:R-:W-:Y:S01]  /*0140*/  IMAD R4, R4, 0x3de, R5 ;  /* 0x000003de04047824 */ /* 0x000fe200078e0205 */
[----:B------:R-:W-:Y:S02]  /*0150*/  LOP3.LUT R5, R2, 0xffff, RZ, 0xc0, !PT ;  /* 0x0000ffff02057812 */ /* 0x000fe400078ec0ff */
[----:B------:R-:W-:Y:S02]  /*0160*/  ISETP.NE.U32.AND P0, PT, R7, 0x1, PT ;  /* 0x000000010700780c */ /* 0x000fe40003f05070 */
[----:B------:R-:W-:Y:S01]  /*0170*/  LEA.HI R7, R3, R4, RZ, 0x1f ;  /* 0x0000000403077211 */ /* 0x000fe200078ff8ff */
[----:B------:R-:W-:Y:S01]  /*0180*/  IMAD R0, R0, 0x3, R5 ;  /* 0x0000000300007824 */ /* 0x000fe200078e0205 */
[----:B------:R-:W0:Y:S03]  /*0190*/  LDC.64 R2, c[0x0][0x380] ;  /* 0x0000e000ff027b82 */ /* 0x000e260000000a00 */
[----:B------:R-:W-:Y:S01]  /*01a0*/  IMAD.SHL.U32 R4, R0, 0x40000000, RZ ;  /* 0x4000000000047824 */ /* 0x000fe200078e00ff */
[----:B------:R-:W-:Y:S01]  /*01b0*/  SHF.R.U32.HI R0, RZ, 0x2, R0 ;  /* 0x00000002ff007819 */ /* 0x000fe20000011600 */
[----:B------:R-:W-:-:S03]  /*01c0*/  VIADD R5, R7, 0xb4 ;  /* 0x000000b407057836 */ /* 0x000fc60000000000 */
[----:B------:R-:W-:Y:S02]  /*01d0*/  SHF.R.S32.HI R4, RZ, 0x1f, R4 ;  /* 0x0000001fff047819 */ /* 0x000fe40000011404 */
[----:B------:R-:W-:Y:S02]  /*01e0*/  @P0 IADD3 R5, PT, PT, R7, RZ, RZ ;  /* 0x000000ff07050210 */ /* 0x000fe40007ffe0ff */
[----:B------:R-:W-:-:S03]  /*01f0*/  LOP3.LUT R4, R4, 0x168, RZ, 0xc0, !PT ;  /* 0x0000016804047812 */ /* 0x000fc600078ec0ff */
[----:B------:R-:W-:-:S04]  /*0200*/  IMAD R5, R0, 0xa, R5 ;  /* 0x0000000a00057824 */ /* 0x000fc800078e0205 */
[----:B------:R-:W-:-:S04]  /*0210*/  IMAD.IADD R5, R4, 0x1, R5 ;  /* 0x0000000104057824 */ /* 0x000fc800078e0205 */
[----:B0-----:R-:W-:Y:S02]  /*0220*/  IMAD.WIDE.U32 R2, R5, 0x4, R2 ;  /* 0x0000000405027825 */ /* 0x001fe400078e0002 */
[----:B------:R-:W0:Y:S04]  /*0230*/  LDC.64 R4, c[0x0][0x388] ;  /* 0x0000e200ff047b82 */ /* 0x000e280000000a00 */
[----:B-1----:R-:W2:Y:S01]  /*0240*/  LDG.E.CONSTANT R3, desc[UR4][R2.64] ;  /* 0x0000000402037981 */ /* 0x002ea2000c1e9900 */
[----:B------:R-:W-:-:S04]  /*0250*/  IMAD R7, R9, 0x14, R6 ;  /* 0x0000001409077824 */ /* 0x000fc800078e0206 */
[----:B0-----:R-:W-:-:S05]  /*0260*/  IMAD.WIDE.U32 R4, R7, 0x4, R4 ;  /* 0x0000000407047825 */ /* 0x001fca00078e0004 */
[----:B--2---:R-:W-:Y:S01]  /*0270*/  STG.E desc[UR4][R4.64], R3 ;  /* 0x0000000304007986 */ /* 0x004fe2000c101904 */
[----:B------:R-:W-:Y:S05]  /*0280*/  EXIT ;  /* 0x000000000000794d */ /* 0x000fea0003800000 */
.L_x_0:
[----:B------:R-:W-:-:S00]  /*0290*/  BRA `(.L_x_0) ;  /* 0xfffffffc00fc7947 */ /* 0x000fc0000383ffff */
[----:B------:R-:W-:-:S00]  /*02a0*/  NOP ;  /* 0x0000000000007918 */ /* 0x000fc00000000000 */
        /* <DEDUP_REMOVED lines=13> */
.L_x_1:


//--------------------- .nv.shared.reserved.0     --------------------------
	.section	.nv.shared.reserved.0,"aw",@nobits
	.weak		__nv_reservedSMEM_offset_0_alias
	.size		__nv_reservedSMEM_offset_0_alias, 0, 64
	.other		__nv_reservedSMEM_offset_0_alias,@"STO_CUDA_RESERVED_SHARED STV_DEFAULT"
__nv_reservedSMEM_offset_0_alias:
	.zero		0
	.zero		64


//--------------------- .nv.constant0.default_function_kernel --------------------------
	.section	.nv.constant0.default_function_kernel,"a",@progbits
	.sectionflags	@""
	.align	4
.nv.constant0.default_function_kernel:
	.zero		912


//--------------------- SYMBOLS --------------------------

	.type		.nv.reservedSmem.offset0,@object
	.size		.nv.reservedSmem.offset0,0x4
